	.headerflags	@"EF_CUDA_TEXMODE_UNIFIED EF_CUDA_64BIT_ADDRESS EF_CUDA_ACCELERATORS EF_CUDA_SM90 EF_CUDA_VIRTUAL_SM(EF_CUDA_SM90)"
	.elftype	@"ET_EXEC"


//--------------------- .nv.info                  --------------------------
	.section	.nv.info,"",@"SHT_CUDA_INFO"
	.align	4


	//----- nvinfo : EIATTR_REGCOUNT
	.align		4
        /*0000*/ 	.byte	0x04, 0x2f
        /*0002*/ 	.short	(.L_3 - .L_2)
	.align		4
.L_2:
        /*0004*/ 	.word	index@(triton_poi_fused_add_div_mul_sub_12)
        /*0008*/ 	.word	0x0000001c


	//----- nvinfo : EIATTR_MIN_STACK_SIZE
	.align		4
.L_3:
        /*000c*/ 	.byte	0x04, 0x12
        /*000e*/ 	.short	(.L_5 - .L_4)
	.align		4
.L_4:
        /*0010*/ 	.word	index@(triton_poi_fused_add_div_mul_sub_12)
        /*0014*/ 	.word	0x00000000


	//----- nvinfo : EIATTR_FRAME_SIZE
	.align		4
.L_5:
        /*0018*/ 	.byte	0x04, 0x11
        /*001a*/ 	.short	(.L_7 - .L_6)
	.align		4
.L_6:
        /*001c*/ 	.word	index@(triton_poi_fused_add_div_mul_sub_12)
        /*0020*/ 	.word	0x00000000


	//----- nvinfo : EIATTR_MIN_STACK_SIZE
	.align		4
.L_7:
        /*0024*/ 	.byte	0x04, 0x12
        /*0026*/ 	.short	(.L_9 - .L_8)
	.align		4
.L_8:
        /*0028*/ 	.word	index@(triton_poi_fused_add_div_mul_sub_12)
        /*002c*/ 	.word	0x00000000
.L_9:


//--------------------- .nv.info.triton_poi_fused_add_div_mul_sub_12 --------------------------
	.section	.nv.info.triton_poi_fused_add_div_mul_sub_12,"",@"SHT_CUDA_INFO"
	.sectionflags	@""
	.align	4


	//----- nvinfo : EIATTR_CUDA_API_VERSION
	.align		4
        /*0000*/ 	.byte	0x04, 0x37
        /*0002*/ 	.short	(.L_11 - .L_10)
.L_10:
        /*0004*/ 	.word	0x0000007c


	//----- nvinfo : EIATTR_KPARAM_INFO
	.align		4
.L_11:
        /*0008*/ 	.byte	0x04, 0x17
        /*000a*/ 	.short	(.L_13 - .L_12)
.L_12:
        /*000c*/ 	.word	0x00000000
        /*0010*/ 	.short	0x0004
        /*0012*/ 	.short	0x0020
        /*0014*/ 	.byte	0x00, 0xf0, 0x11, 0x00


	//----- nvinfo : EIATTR_KPARAM_INFO
	.align		4
.L_13:
        /*0018*/ 	.byte	0x04, 0x17
        /*001a*/ 	.short	(.L_15 - .L_14)
.L_14:
        /*001c*/ 	.word	0x00000000
        /*0020*/ 	.short	0x0003
        /*0022*/ 	.short	0x0018
        /*0024*/ 	.byte	0x00, 0xf4, 0x21, 0x00


	//----- nvinfo : EIATTR_KPARAM_INFO
	.align		4
.L_15:
        /*0028*/ 	.byte	0x04, 0x17
        /*002a*/ 	.short	(.L_17 - .L_16)
.L_16:
        /*002c*/ 	.word	0x00000000
        /*0030*/ 	.short	0x0002
        /*0032*/ 	.short	0x0010
        /*0034*/ 	.byte	0x00, 0xf4, 0x21, 0x00


	//----- nvinfo : EIATTR_KPARAM_INFO
	.align		4
.L_17:
        /*0038*/ 	.byte	0x04, 0x17
        /*003a*/ 	.short	(.L_19 - .L_18)
.L_18:
        /*003c*/ 	.word	0x00000000
        /*0040*/ 	.short	0x0001
        /*0042*/ 	.short	0x0008
        /*0044*/ 	.byte	0x00, 0xf4, 0x21, 0x00


	//----- nvinfo : EIATTR_KPARAM_INFO
	.align		4
.L_19:
        /*0048*/ 	.byte	0x04, 0x17
        /*004a*/ 	.short	(.L_21 - .L_20)
.L_20:
        /*004c*/ 	.word	0x00000000
        /*0050*/ 	.short	0x0000
        /*0052*/ 	.short	0x0000
        /*0054*/ 	.byte	0x00, 0xf4, 0x21, 0x00


	//----- nvinfo : EIATTR_SPARSE_MMA_MASK
	.align		4
.L_21:
        /*0058*/ 	.byte	0x03, 0x50
        /*005a*/ 	.short	0x0000


	//----- nvinfo : EIATTR_MAXREG_COUNT
	.align		4
        /*005c*/ 	.byte	0x03, 0x1b
        /*005e*/ 	.short	0x00ff


	//----- nvinfo : EIATTR_EXIT_INSTR_OFFSETS
	.align		4
        /*0060*/ 	.byte	0x04, 0x1c
        /*0062*/ 	.short	(.L_23 - .L_22)


	//   ....[0]....
.L_22:
        /*0064*/ 	.word	0x000005d0


	//   ....[1]....
        /*0068*/ 	.word	0x000005f0


	//----- nvinfo : EIATTR_REQNTID
	.align		4
.L_23:
        /*006c*/ 	.byte	0x04, 0x10
        /*006e*/ 	.short	(.L_25 - .L_24)
.L_24:
        /*0070*/ 	.word	0x00000020
        /*0074*/ 	.word	0x00000001
        /*0078*/ 	.word	0x00000001


	//----- nvinfo : EIATTR_CBANK_PARAM_SIZE
	.align		4
.L_25:
        /*007c*/ 	.byte	0x03, 0x19
        /*007e*/ 	.short	0x0024


	//----- nvinfo : EIATTR_PARAM_CBANK
	.align		4
        /*0080*/ 	.byte	0x04, 0x0a
        /*0082*/ 	.short	(.L_27 - .L_26)
	.align		4
.L_26:
        /*0084*/ 	.word	index@(.nv.constant0.triton_poi_fused_add_div_mul_sub_12)
        /*0088*/ 	.short	0x0210
        /*008a*/ 	.short	0x0024


	//----- nvinfo : EIATTR_SW_WAR
	.align		4
.L_27:
        /*008c*/ 	.byte	0x04, 0x36
        /*008e*/ 	.short	(.L_29 - .L_28)
.L_28:
        /*0090*/ 	.word	0x00000008
.L_29:


//--------------------- .nv.callgraph             --------------------------
	.section	.nv.callgraph,"",@"SHT_CUDA_CALLGRAPH"
	.align	4
	.sectionentsize	8
	.align		4
        /*0000*/ 	.word	0x00000000
	.align		4
        /*0004*/ 	.word	0xffffffff
	.align		4
        /*0008*/ 	.word	0x00000000
	.align		4
        /*000c*/ 	.word	0xfffffffe
	.align		4
        /*0010*/ 	.word	0x00000000
	.align		4
        /*0014*/ 	.word	0xfffffffd
	.align		4
        /*0018*/ 	.word	0x00000000
	.align		4
        /*001c*/ 	.word	0xfffffffc


//--------------------- .nv.constant4             --------------------------
	.section	.nv.constant4,"a",@progbits
	.align	8
	.align		8
.nv.constant4:
        /*0000*/ 	.dword	_$_str
	.align		8
        /*0008*/ 	.dword	_$_str_$_2


//--------------------- .text.triton_poi_fused_add_div_mul_sub_12 --------------------------
	.section	.text.triton_poi_fused_add_div_mul_sub_12,"ax",@progbits
	.align	128
        .global         triton_poi_fused_add_div_mul_sub_12
        .type           triton_poi_fused_add_div_mul_sub_12,@function
        .size           triton_poi_fused_add_div_mul_sub_12,(.L_x_1 - triton_poi_fused_add_div_mul_sub_12)
        .other          triton_poi_fused_add_div_mul_sub_12,@"STO_CUDA_ENTRY STV_DEFAULT"
triton_poi_fused_add_div_mul_sub_12:
.text.triton_poi_fused_add_div_mul_sub_12:
[----:B------:R-:W0:Y:S01]  /*0000*/  LDC R1, c[0x0][0x28] ;  /* 0x00000a00ff017b82 */ /* 0x000e220000000800 */
[----:B------:R-:W1:Y:S07]  /*0010*/  S2R R0, SR_TID.X ;  /* 0x0000000000007919 */ /* 0x000e6e0000002100 */
[----:B------:R-:W2:Y:S01]  /*0020*/  LDC.64 R18, c[0x0][0x210] ;  /* 0x00008400ff127b82 */ /* 0x000ea20000000a00 */
[----:B------:R-:W-:Y:S01]  /*0030*/  ULDC.64 UR4, c[0x0][0x208] ;  /* 0x0000820000047ab9 */ /* 0x000fe20000000a00 */
[----:B------:R-:W3:Y:S01]  /*0040*/  S2R R3, SR_CTAID.X ;  /* 0x0000000000037919 */ /* 0x000ee20000002500 */
[----:B------:R-:W-:-:S05]  /*0050*/  CS2R R6, SRZ ;  /* 0x0000000000067805 */ /* 0x000fca000001ff00 */
[----:B------:R-:W4:Y:S08]  /*0060*/  LDC.64 R20, c[0x0][0x218] ;  /* 0x00008600ff147b82 */ /* 0x000f300000000a00 */
[----:B------:R-:W5:Y:S01]  /*0070*/  LDC.64 R22, c[0x0][0x220] ;  /* 0x00008800ff167b82 */ /* 0x000f620000000a00 */
[----:B-1----:R-:W-:-:S04]  /*0080*/  SHF.L.U32 R0, R0, 0x1, RZ ;  /* 0x0000000100007819 */ /* 0x002fc800000006ff */
[----:B------:R-:W-:Y:S02]  /*0090*/  LOP3.LUT R0, R0, 0x3e, RZ, 0xc0, !PT ;  /* 0x0000003e00007812 */ /* 0x000fe400078ec0ff */
[----:B---3--:R-:W-:Y:S02]  /*00a0*/  SHF.R.S32.HI R5, RZ, 0x19, R3 ;  /* 0x00000019ff057819 */ /* 0x008fe40000011403 */
[----:B------:R-:W-:Y:S02]  /*00b0*/  LEA R0, R3, R0, 0x6 ;  /* 0x0000000003007211 */ /* 0x000fe400078e30ff */
[----:B------:R-:W-:Y:S02]  /*00c0*/  SGXT R5, R5, 0x1 ;  /* 0x000000010505781a */ /* 0x000fe40000000200 */
[----:B------:R-:W-:Y:S02]  /*00d0*/  SHF.R.S32.HI R3, RZ, 0x1f, R0 ;  /* 0x0000001fff037819 */ /* 0x000fe40000011400 */
[----:B------:R-:W-:-:S02]  /*00e0*/  LEA.HI R5, R5, R0, RZ, 0x4 ;  /* 0x0000000005057211 */ /* 0x000fc400078f20ff */
[-C--:B------:R-:W-:Y:S02]  /*00f0*/  LEA.HI R24, R3, R0.reuse, RZ, 0x2 ;  /* 0x0000000003187211 */ /* 0x080fe400078f10ff */
[----:B------:R-:W-:Y:S02]  /*0100*/  LOP3.LUT R5, R5, 0xfffffff0, RZ, 0xc0, !PT ;  /* 0xfffffff005057812 */ /* 0x000fe400078ec0ff */
[----:B------:R-:W-:Y:S02]  /*0110*/  LOP3.LUT R3, R24, 0xfffffffc, RZ, 0xc0, !PT ;  /* 0xfffffffc18037812 */ /* 0x000fe400078ec0ff */
[----:B------:R-:W-:Y:S02]  /*0120*/  ISETP.GE.AND P2, PT, R0, 0x40, PT ;  /* 0x000000400000780c */ /* 0x000fe40003f46270 */
[----:B------:R-:W-:Y:S02]  /*0130*/  IADD3 R9, R5, R0, -R3 ;  /* 0x0000000005097210 */ /* 0x000fe40007ffe803 */
[----:B------:R-:W-:-:S02]  /*0140*/  CS2R R2, SRZ ;  /* 0x0000000000027805 */ /* 0x000fc4000001ff00 */
[----:B------:R-:W-:Y:S02]  /*0150*/  CS2R R4, SRZ ;  /* 0x0000000000047805 */ /* 0x000fe4000001ff00 */
[----:B------:R-:W-:Y:S01]  /*0160*/  IADD3 R13, R9, 0x4, RZ ;  /* 0x00000004090d7810 */ /* 0x000fe20007ffe0ff */
[----:B--2---:R-:W-:Y:S01]  /*0170*/  IMAD.WIDE R10, R9, 0x4, R18 ;  /* 0x00000004090a7825 */ /* 0x004fe200078e0212 */
[----:B------:R-:W-:-:S03]  /*0180*/  IADD3 R15, R9, 0x8, RZ ;  /* 0x00000008090f7810 */ /* 0x000fc60007ffe0ff */
[--C-:B------:R-:W-:Y:S01]  /*0190*/  IMAD.WIDE R12, R13, 0x4, R18.reuse ;  /* 0x000000040d0c7825 */ /* 0x100fe200078e0212 */
[----:B------:R-:W-:Y:S01]  /*01a0*/  IADD3 R17, R9, 0xc, RZ ;  /* 0x0000000c09117810 */ /* 0x000fe20007ffe0ff */
[----:B------:R1:W2:Y:S02]  /*01b0*/  @!P2 LDG.E.EL.64 R2, desc[UR4][R10.64] ;  /* 0x000000040a02a981 */ /* 0x0002a4000c2e1b00 */
[--C-:B------:R-:W-:Y:S02]  /*01c0*/  IMAD.WIDE R14, R15, 0x4, R18.reuse ;  /* 0x000000040f0e7825 */ /* 0x100fe400078e0212 */
[----:B------:R3:W2:Y:S01]  /*01d0*/  @!P2 LDG.E.EL.64 R4, desc[UR4][R12.64] ;  /* 0x000000040c04a981 */ /* 0x0006a2000c2e1b00 */
[----:B------:R-:W-:Y:S01]  /*01e0*/  CS2R R8, SRZ ;  /* 0x0000000000087805 */ /* 0x000fe2000001ff00 */
[----:B------:R-:W-:Y:S02]  /*01f0*/  IMAD.WIDE R16, R17, 0x4, R18 ;  /* 0x0000000411107825 */ /* 0x000fe400078e0212 */
[----:B------:R4:W2:Y:S04]  /*0200*/  @!P2 LDG.E.EL.64 R6, desc[UR4][R14.64] ;  /* 0x000000040e06a981 */ /* 0x0008a8000c2e1b00 */
[----:B------:R5:W2:Y:S01]  /*0210*/  @!P2 LDG.E.EL.64 R8, desc[UR4][R16.64] ;  /* 0x000000041008a981 */ /* 0x000aa2000c2e1b00 */
[----:B------:R-:W-:-:S02]  /*0220*/  SHF.R.S32.HI R24, RZ, 0x2, R24 ;  /* 0x00000002ff187819 */ /* 0x000fc40000011418 */
[----:B-1----:R-:W-:Y:S01]  /*0230*/  CS2R R10, SRZ ;  /* 0x00000000000a7805 */ /* 0x002fe2000001ff00 */
[----:B---3--:R-:W-:Y:S01]  /*0240*/  IMAD.WIDE R12, R0, 0x4, R18 ;  /* 0x00000004000c7825 */ /* 0x008fe200078e0212 */
[----:B------:R-:W-:-:S04]  /*0250*/  LEA.HI R25, R24, R24, RZ, 0x2 ;  /* 0x0000001818197211 */ /* 0x000fc800078f10ff */
[----:B------:R2:W3:Y:S01]  /*0260*/  @!P2 LDG.E.64 R10, desc[UR4][R12.64] ;  /* 0x000000040c0aa981 */ /* 0x0004e2000c1e1b00 */
[----:B------:R-:W-:-:S04]  /*0270*/  LOP3.LUT R25, R25, 0xfffffffc, RZ, 0xc0, !PT ;  /* 0xfffffffc19197812 */ /* 0x000fc800078ec0ff */
[----:B------:R-:W-:Y:S02]  /*0280*/  IADD3 R25, R24, -R25, RZ ;  /* 0x8000001918197210 */ /* 0x000fe40007ffe0ff */
[----:B------:R-:W-:-:S03]  /*0290*/  CS2R R18, SRZ ;  /* 0x0000000000127805 */ /* 0x000fc6000001ff00 */
[----:B----4-:R-:W-:Y:S01]  /*02a0*/  IMAD.WIDE R14, R25, 0x4, R20 ;  /* 0x00000004190e7825 */ /* 0x010fe200078e0214 */
[----:B------:R-:W-:-:S03]  /*02b0*/  CS2R R20, SRZ ;  /* 0x0000000000147805 */ /* 0x000fc6000001ff00 */
[----:B-----5:R-:W-:Y:S01]  /*02c0*/  IMAD.WIDE R16, R25, 0x4, R22 ;  /* 0x0000000419107825 */ /* 0x020fe200078e0216 */
[----:B------:R-:W4:Y:S04]  /*02d0*/  @!P2 LDG.E.EL R18, desc[UR4][R14.64] ;  /* 0x000000040e12a981 */ /* 0x000f28000c2e1900 */
[----:B------:R1:W5:Y:S04]  /*02e0*/  @!P2 LDG.E.EL R19, desc[UR4][R14.64] ;  /* 0x000000040e13a981 */ /* 0x000368000c2e1900 */
[----:B------:R-:W4:Y:S04]  /*02f0*/  @!P2 LDG.E.EL R21, desc[UR4][R16.64] ;  /* 0x000000041015a981 */ /* 0x000f28000c2e1900 */
[----:B------:R-:W5:Y:S01]  /*0300*/  @!P2 LDG.E.EL R20, desc[UR4][R16.64] ;  /* 0x000000041014a981 */ /* 0x000f62000c2e1900 */
[----:B--2---:R-:W-:Y:S01]  /*0310*/  FADD R13, R4, R2 ;  /* 0x00000002040d7221 */ /* 0x004fe20000000000 */
[----:B------:R-:W-:-:S03]  /*0320*/  FADD R12, R5, R3 ;  /* 0x00000003050c7221 */ /* 0x000fc60000000000 */
[----:B------:R-:W-:Y:S01]  /*0330*/  FADD R13, R13, R6 ;  /* 0x000000060d0d7221 */ /* 0x000fe20000000000 */
[----:B------:R-:W-:-:S03]  /*0340*/  FADD R12, R12, R7 ;  /* 0x000000070c0c7221 */ /* 0x000fc60000000000 */
[----:B------:R-:W-:Y:S01]  /*0350*/  FADD R13, R13, R8 ;  /* 0x000000080d0d7221 */ /* 0x000fe20000000000 */
[----:B------:R-:W-:-:S03]  /*0360*/  FADD R12, R12, R9 ;  /* 0x000000090c0c7221 */ /* 0x000fc60000000000 */
[C---:B------:R-:W-:Y:S01]  /*0370*/  FFMA R4, R13.reuse, -0.25, R4 ;  /* 0xbe8000000d047823 */ /* 0x040fe20000000004 */
[----:B------:R-:W-:Y:S01]  /*0380*/  FFMA R2, R13, -0.25, R2 ;  /* 0xbe8000000d027823 */ /* 0x000fe20000000002 */
[----:B------:R-:W-:Y:S02]  /*0390*/  FFMA R5, R12, -0.25, R5 ;  /* 0xbe8000000c057823 */ /* 0x000fe40000000005 */
[----:B-1----:R-:W-:Y:S01]  /*03a0*/  FMUL R15, R4, R4 ;  /* 0x00000004040f7220 */ /* 0x002fe20000400000 */
[----:B------:R-:W-:-:S03]  /*03b0*/  FFMA R3, R12, -0.25, R3 ;  /* 0xbe8000000c037823 */ /* 0x000fc60000000003 */
[----:B------:R-:W-:Y:S01]  /*03c0*/  FFMA R15, R2, R2, R15 ;  /* 0x00000002020f7223 */ /* 0x000fe2000000000f */
[----:B------:R-:W-:Y:S01]  /*03d0*/  FMUL R2, R5, R5 ;  /* 0x0000000505027220 */ /* 0x000fe20000400000 */
[----:B------:R-:W-:Y:S01]  /*03e0*/  FFMA R6, R13, -0.25, R6 ;  /* 0xbe8000000d067823 */ /* 0x000fe20000000006 */
[----:B------:R-:W-:Y:S02]  /*03f0*/  FFMA R7, R12, -0.25, R7 ;  /* 0xbe8000000c077823 */ /* 0x000fe40000000007 */
[----:B------:R-:W-:Y:S01]  /*0400*/  FFMA R2, R3, R3, R2 ;  /* 0x0000000303027223 */ /* 0x000fe20000000002 */
[----:B------:R-:W-:Y:S01]  /*0410*/  FFMA R15, R6, R6, R15 ;  /* 0x00000006060f7223 */ /* 0x000fe2000000000f */
[----:B------:R-:W-:Y:S01]  /*0420*/  FFMA R8, R13, -0.25, R8 ;  /* 0xbe8000000d087823 */ /* 0x000fe20000000008 */
[----:B------:R-:W-:Y:S01]  /*0430*/  FFMA R9, R12, -0.25, R9 ;  /* 0xbe8000000c097823 */ /* 0x000fe20000000009 */
[----:B------:R-:W-:Y:S02]  /*0440*/  FFMA R2, R7, R7, R2 ;  /* 0x0000000707027223 */ /* 0x000fe40000000002 */
[----:B------:R-:W-:-:S02]  /*0450*/  FFMA R15, R8, R8, R15 ;  /* 0x00000008080f7223 */ /* 0x000fc4000000000f */
[----:B------:R-:W-:Y:S02]  /*0460*/  FFMA R2, R9, R9, R2 ;  /* 0x0000000909027223 */ /* 0x000fe40000000002 */
[----:B------:R-:W-:Y:S02]  /*0470*/  FMUL R15, R15, 0.3333333432674407959 ;  /* 0x3eaaaaab0f0f7820 */ /* 0x000fe40000400000 */
[----:B------:R-:W-:Y:S02]  /*0480*/  FMUL R4, R2, 0.3333333432674407959 ;  /* 0x3eaaaaab02047820 */ /* 0x000fe40000400000 */
[----:B------:R-:W1:Y:S02]  /*0490*/  LDC.64 R2, c[0x0][0x228] ;  /* 0x00008a00ff027b82 */ /* 0x000e640000000a00 */
[----:B------:R-:W2:Y:S08]  /*04a0*/  MUFU.SQRT R15, R15 ;  /* 0x0000000f000f7308 */ /* 0x000eb00000002000 */
[----:B------:R-:W3:Y:S01]  /*04b0*/  MUFU.SQRT R4, R4 ;  /* 0x0000000400047308 */ /* 0x000ee20000002000 */
[----:B--2---:R-:W-:Y:S01]  /*04c0*/  FADD R5, R15, 0.0010000000474974513054 ;  /* 0x3a83126f0f057421 */ /* 0x004fe20000000000 */
[----:B0--3--:R-:W-:-:S04]  /*04d0*/  FADD R6, R4, 0.0010000000474974513054 ;  /* 0x3a83126f04067421 */ /* 0x009fc80000000000 */
[----:B------:R-:W-:Y:S02]  /*04e0*/  FSETP.GT.AND P0, PT, R5, 8.50705917302346158658e+37, PT ;  /* 0x7e8000000500780b */ /* 0x000fe40003f04000 */
[----:B------:R-:W-:-:S11]  /*04f0*/  FSETP.GT.AND P1, PT, R6, 8.50705917302346158658e+37, PT ;  /* 0x7e8000000600780b */ /* 0x000fd60003f24000 */
[----:B------:R-:W-:Y:S02]  /*0500*/  @P0 FMUL R5, R5, 0.25 ;  /* 0x3e80000005050820 */ /* 0x000fe40000400000 */
[----:B------:R-:W-:-:S04]  /*0510*/  @P1 FMUL R6, R6, 0.25 ;  /* 0x3e80000006061820 */ /* 0x000fc80000400000 */
[----:B------:R-:W0:Y:S01]  /*0520*/  MUFU.RCP R5, R5 ;  /* 0x0000000500057308 */ /* 0x000e220000001000 */
[----:B------:R-:W-:-:S07]  /*0530*/  FFMA R10, R13, -0.25, R10 ;  /* 0xbe8000000d0a7823 */ /* 0x000fce000000000a */
[----:B------:R-:W2:Y:S01]  /*0540*/  MUFU.RCP R6, R6 ;  /* 0x0000000600067308 */ /* 0x000ea20000001000 */
[----:B------:R-:W-:Y:S01]  /*0550*/  FFMA R11, R12, -0.25, R11 ;  /* 0xbe8000000c0b7823 */ /* 0x000fe2000000000b */
[----:B------:R-:W-:-:S03]  /*0560*/  @P0 FMUL R10, R10, 0.25 ;  /* 0x3e8000000a0a0820 */ /* 0x000fc60000400000 */
[----:B------:R-:W-:Y:S01]  /*0570*/  @P1 FMUL R11, R11, 0.25 ;  /* 0x3e8000000b0b1820 */ /* 0x000fe20000400000 */
[----:B0-----:R-:W-:Y:S01]  /*0580*/  FMUL R10, R5, R10 ;  /* 0x0000000a050a7220 */ /* 0x001fe20000400000 */
[----:B-1----:R-:W-:-:S04]  /*0590*/  IMAD.WIDE R2, R0, 0x4, R2 ;  /* 0x0000000400027825 */ /* 0x002fc800078e0202 */
[----:B----4-:R-:W-:Y:S01]  /*05a0*/  FFMA R10, R10, R18, R21 ;  /* 0x000000120a0a7223 */ /* 0x010fe20000000015 */
[----:B--2---:R-:W-:-:S04]  /*05b0*/  FMUL R11, R6, R11 ;  /* 0x0000000b060b7220 */ /* 0x004fc80000400000 */
[----:B-----5:R-:W-:Y:S01]  /*05c0*/  FFMA R11, R11, R19, R20 ;  /* 0x000000130b0b7223 */ /* 0x020fe20000000014 */
[----:B------:R-:W-:Y:S06]  /*05d0*/  @P2 EXIT ;  /* 0x000000000000294d */ /* 0x000fec0003800000 */
[----:B------:R-:W-:Y:S01]  /*05e0*/  STG.E.64 desc[UR4][R2.64], R10 ;  /* 0x0000000a02007986 */ /* 0x000fe2000c101b04 */
[----:B------:R-:W-:Y:S05]  /*05f0*/  EXIT ;  /* 0x000000000000794d */ /* 0x000fea0003800000 */
.L_x_0:
[----:B------:R-:W-:-:S00]  /*0600*/  BRA `(.L_x_0) ;  /* 0xfffffffc00fc7947 */ /* 0x000fc0000383ffff */
[----:B------:R-:W-:-:S00]  /*0610*/  NOP ;  /* 0x0000000000007918 */ /* 0x000fc00000000000 */
        /* <DEDUP_REMOVED lines=14> */
.L_x_1:


//--------------------- .nv.global.init           --------------------------
	.section	.nv.global.init,"aw",@progbits
.nv.global.init:
	.type		_$_str,@object
	.size		_$_str,(_$_str_$_2 - _$_str)
_$_str:
        /*0000*/ 	.byte	0x5f, 0x5f, 0x43, 0x55, 0x44, 0x41, 0x5f, 0x46, 0x54, 0x5a, 0x00
	.type		_$_str_$_2,@object
	.size		_$_str_$_2,(.L_1 - _$_str_$_2)
_$_str_$_2:
        /*000b*/ 	.byte	0x5f, 0x5f, 0x43, 0x55, 0x44, 0x41, 0x5f, 0x50, 0x52, 0x45, 0x43, 0x5f, 0x53, 0x51, 0x52, 0x54
        /*001b*/ 	.byte	0x00
.L_1:


//--------------------- .nv.constant0.triton_poi_fused_add_div_mul_sub_12 --------------------------
	.section	.nv.constant0.triton_poi_fused_add_div_mul_sub_12,"a",@progbits
	.sectionflags	@""
	.align	4
.nv.constant0.triton_poi_fused_add_div_mul_sub_12:
	.zero		564
